//
// Generated by NVIDIA NVVM Compiler
//
// Compiler Build ID: CL-36424714
// Cuda compilation tools, release 13.0, V13.0.88
// Based on NVVM 20.0.0
//

.version 9.0
.target sm_100
.address_size 64

	// .globl	_Z11relu_kernelPfS_i

.visible .entry _Z11relu_kernelPfS_i(
	.param .u64 .ptr .align 1 _Z11relu_kernelPfS_i_param_0,
	.param .u64 .ptr .align 1 _Z11relu_kernelPfS_i_param_1,
	.param .u32 _Z11relu_kernelPfS_i_param_2
)
{
	.reg .pred 	%p<2>;
	.reg .b32 	%r<3>;
	.reg .b32 	%f<3>;
	.reg .b64 	%rd<8>;

	ld.param.u64 	%rd1, [_Z11relu_kernelPfS_i_param_0];
	ld.param.u64 	%rd2, [_Z11relu_kernelPfS_i_param_1];
	ld.param.u32 	%r2, [_Z11relu_kernelPfS_i_param_2];
	mov.u32 	%r1, %tid.x;
	setp.ge.s32 	%p1, %r1, %r2;
	@%p1 bra 	$L__BB0_2;
	cvta.to.global.u64 	%rd3, %rd2;
	cvta.to.global.u64 	%rd4, %rd1;
	mul.wide.u32 	%rd5, %r1, 4;
	add.s64 	%rd6, %rd4, %rd5;
	ld.global.f32 	%f1, [%rd6];
	max.f32 	%f2, %f1, 0f00000000;
	add.s64 	%rd7, %rd3, %rd5;
	st.global.f32 	[%rd7], %f2;
$L__BB0_2:
	ret;

}
	// .globl	_Z14sigmoid_kernelPfS_i
.visible .entry _Z14sigmoid_kernelPfS_i(
	.param .u64 .ptr .align 1 _Z14sigmoid_kernelPfS_i_param_0,
	.param .u64 .ptr .align 1 _Z14sigmoid_kernelPfS_i_param_1,
	.param .u32 _Z14sigmoid_kernelPfS_i_param_2
)
{
	.reg .pred 	%p<2>;
	.reg .b32 	%r<5>;
	.reg .b32 	%f<15>;
	.reg .b64 	%rd<8>;

	ld.param.u64 	%rd1, [_Z14sigmoid_kernelPfS_i_param_0];
	ld.param.u64 	%rd2, [_Z14sigmoid_kernelPfS_i_param_1];
	ld.param.u32 	%r2, [_Z14sigmoid_kernelPfS_i_param_2];
	mov.u32 	%r1, %tid.x;
	setp.ge.s32 	%p1, %r1, %r2;
	@%p1 bra 	$L__BB1_2;
	cvta.to.global.u64 	%rd3, %rd1;
	cvta.to.global.u64 	%rd4, %rd2;
	mul.wide.u32 	%rd5, %r1, 4;
	add.s64 	%rd6, %rd3, %rd5;
	ld.global.f32 	%f1, [%rd6];
	fma.rn.f32 	%f2, %f1, 0fBBBB989D, 0f3F000000;
	cvt.sat.f32.f32 	%f3, %f2;
	mov.f32 	%f4, 0f4B400001;
	mov.f32 	%f5, 0f437C0000;
	fma.rm.f32 	%f6, %f3, %f5, %f4;
	add.f32 	%f7, %f6, 0fCB40007F;
	neg.f32 	%f8, %f7;
	fma.rn.f32 	%f9, %f1, 0fBFB8AA3B, %f8;
	fma.rn.f32 	%f10, %f1, 0fB2A57060, %f9;
	mov.b32 	%r3, %f6;
	shl.b32 	%r4, %r3, 23;
	mov.b32 	%f11, %r4;
	ex2.approx.ftz.f32 	%f12, %f10;
	fma.rn.f32 	%f13, %f12, %f11, 0f3F800000;
	rcp.rn.f32 	%f14, %f13;
	add.s64 	%rd7, %rd4, %rd5;
	st.global.f32 	[%rd7], %f14;
$L__BB1_2:
	ret;

}
	// .globl	_Z20relu_backward_kernelPfS_S_i
.visible .entry _Z20relu_backward_kernelPfS_S_i(
	.param .u64 .ptr .align 1 _Z20relu_backward_kernelPfS_S_i_param_0,
	.param .u64 .ptr .align 1 _Z20relu_backward_kernelPfS_S_i_param_1,
	.param .u64 .ptr .align 1 _Z20relu_backward_kernelPfS_S_i_param_2,
	.param .u32 _Z20relu_backward_kernelPfS_S_i_param_3
)
{
	.reg .pred 	%p<3>;
	.reg .b32 	%r<3>;
	.reg .b32 	%f<6>;
	.reg .b64 	%rd<13>;

	ld.param.u64 	%rd1, [_Z20relu_backward_kernelPfS_S_i_param_0];
	ld.param.u64 	%rd2, [_Z20relu_backward_kernelPfS_S_i_param_1];
	ld.param.u64 	%rd3, [_Z20relu_backward_kernelPfS_S_i_param_2];
	ld.param.u32 	%r2, [_Z20relu_backward_kernelPfS_S_i_param_3];
	mov.u32 	%r1, %tid.x;
	setp.ge.s32 	%p1, %r1, %r2;
	@%p1 bra 	$L__BB2_4;
	cvta.to.global.u64 	%rd4, %rd1;
	mul.wide.u32 	%rd5, %r1, 4;
	add.s64 	%rd6, %rd4, %rd5;
	ld.global.f32 	%f4, [%rd6];
	setp.leu.f32 	%p2, %f4, 0f00000000;
	mov.f32 	%f5, 0f00000000;
	@%p2 bra 	$L__BB2_3;
	cvta.to.global.u64 	%rd7, %rd2;
	add.s64 	%rd9, %rd7, %rd5;
	ld.global.f32 	%f5, [%rd9];
$L__BB2_3:
	cvta.to.global.u64 	%rd10, %rd3;
	add.s64 	%rd12, %rd10, %rd5;
	st.global.f32 	[%rd12], %f5;
$L__BB2_4:
	ret;

}
	// .globl	_Z23sigmoid_backward_kernelPfS_S_i
.visible .entry _Z23sigmoid_backward_kernelPfS_S_i(
	.param .u64 .ptr .align 1 _Z23sigmoid_backward_kernelPfS_S_i_param_0,
	.param .u64 .ptr .align 1 _Z23sigmoid_backward_kernelPfS_S_i_param_1,
	.param .u64 .ptr .align 1 _Z23sigmoid_backward_kernelPfS_S_i_param_2,
	.param .u32 _Z23sigmoid_backward_kernelPfS_S_i_param_3
)
{
	.reg .pred 	%p<2>;
	.reg .b32 	%r<5>;
	.reg .b32 	%f<20>;
	.reg .b64 	%rd<11>;

	ld.param.u64 	%rd1, [_Z23sigmoid_backward_kernelPfS_S_i_param_0];
	ld.param.u64 	%rd2, [_Z23sigmoid_backward_kernelPfS_S_i_param_1];
	ld.param.u64 	%rd3, [_Z23sigmoid_backward_kernelPfS_S_i_param_2];
	ld.param.u32 	%r2, [_Z23sigmoid_backward_kernelPfS_S_i_param_3];
	mov.u32 	%r1, %tid.x;
	setp.ge.s32 	%p1, %r1, %r2;
	@%p1 bra 	$L__BB3_2;
	cvta.to.global.u64 	%rd4, %rd1;
	cvta.to.global.u64 	%rd5, %rd2;
	cvta.to.global.u64 	%rd6, %rd3;
	mul.wide.u32 	%rd7, %r1, 4;
	add.s64 	%rd8, %rd4, %rd7;
	ld.global.f32 	%f1, [%rd8];
	fma.rn.f32 	%f2, %f1, 0fBBBB989D, 0f3F000000;
	cvt.sat.f32.f32 	%f3, %f2;
	mov.f32 	%f4, 0f4B400001;
	mov.f32 	%f5, 0f437C0000;
	fma.rm.f32 	%f6, %f3, %f5, %f4;
	add.f32 	%f7, %f6, 0fCB40007F;
	neg.f32 	%f8, %f7;
	fma.rn.f32 	%f9, %f1, 0fBFB8AA3B, %f8;
	fma.rn.f32 	%f10, %f1, 0fB2A57060, %f9;
	mov.b32 	%r3, %f6;
	shl.b32 	%r4, %r3, 23;
	mov.b32 	%f11, %r4;
	ex2.approx.ftz.f32 	%f12, %f10;
	fma.rn.f32 	%f13, %f12, %f11, 0f3F800000;
	rcp.rn.f32 	%f14, %f13;
	mov.f32 	%f15, 0f3F800000;
	sub.f32 	%f16, %f15, %f14;
	add.s64 	%rd9, %rd5, %rd7;
	ld.global.f32 	%f17, [%rd9];
	mul.f32 	%f18, %f17, %f16;
	div.rn.f32 	%f19, %f18, %f13;
	add.s64 	%rd10, %rd6, %rd7;
	st.global.f32 	[%rd10], %f19;
$L__BB3_2:
	ret;

}


// ===== COMPILED SASS (sm_100) =====

	.target	sm_100

	.elftype	@"ET_EXEC"


//--------------------- .note.nv.tkinfo           --------------------------
	.section	.note.nv.tkinfo,"",@"SHT_NOTE"
	.sectionflags	@"SHF_NOTE_NV_TKINFO"
	.tkinfo
        /*0018*/ 	.word	0x00000002
        /*0030*/ 	.string	""
        /*0030*/ 	.string	"ptxas"
        /*0030*/ 	.string	"Cuda compilation tools, release 13.0, V13.0.88"
        /*0030*/ 	.string	"Build cuda_13.0.r13.0/compiler.36424714_0"
        /*0030*/ 	.string	"-arch sm_100 -m 64 "



//--------------------- .note.nv.cuinfo           --------------------------
	.section	.note.nv.cuinfo,"",@"SHT_NOTE"
	.sectionflags	@"SHF_NOTE_NV_CUINFO"
        /*0018*/ 	.short	0x0002
        /*001a*/ 	.short	0x0064
        /*001c*/ 	.short	0x0082
	.zero		2


//--------------------- .nv.info                  --------------------------
	.section	.nv.info,"",@"SHT_CUDA_INFO"
	.align	4


	//----- nvinfo : EIATTR_REGCOUNT
	.align		4
        /*0000*/ 	.byte	0x04, 0x2f
        /*0002*/ 	.short	(.L_1 - .L_0)
	.align		4
.L_0:
        /*0004*/ 	.word	index@(_Z11relu_kernelPfS_i)
        /*0008*/ 	.word	0x0000000a


	//----- nvinfo : EIATTR_FRAME_SIZE
	.align		4
.L_1:
        /*000c*/ 	.byte	0x04, 0x11
        /*000e*/ 	.short	(.L_3 - .L_2)
	.align		4
.L_2:
        /*0010*/ 	.word	index@(_Z11relu_kernelPfS_i)
        /*0014*/ 	.word	0x00000000


	//----- nvinfo : EIATTR_REGCOUNT
	.align		4
.L_3:
        /*0018*/ 	.byte	0x04, 0x2f
        /*001a*/ 	.short	(.L_5 - .L_4)
	.align		4
.L_4:
        /*001c*/ 	.word	index@(_Z14sigmoid_kernelPfS_i)
        /*0020*/ 	.word	0x0000000e


	//----- nvinfo : EIATTR_FRAME_SIZE
	.align		4
.L_5:
        /*0024*/ 	.byte	0x04, 0x11
        /*0026*/ 	.short	(.L_7 - .L_6)
	.align		4
.L_6:
        /*0028*/ 	.word	index@($__internal_2_$__cuda_sm20_rcp_rn_f32_slowpath)
        /*002c*/ 	.word	0x00000000


	//----- nvinfo : EIATTR_FRAME_SIZE
	.align		4
.L_7:
        /*0030*/ 	.byte	0x04, 0x11
        /*0032*/ 	.short	(.L_9 - .L_8)
	.align		4
.L_8:
        /*0034*/ 	.word	index@(_Z14sigmoid_kernelPfS_i)
        /*0038*/ 	.word	0x00000000


	//----- nvinfo : EIATTR_REGCOUNT
	.align		4
.L_9:
        /*003c*/ 	.byte	0x04, 0x2f
        /*003e*/ 	.short	(.L_11 - .L_10)
	.align		4
.L_10:
        /*0040*/ 	.word	index@(_Z20relu_backward_kernelPfS_S_i)
        /*0044*/ 	.word	0x0000000c


	//----- nvinfo : EIATTR_FRAME_SIZE
	.align		4
.L_11:
        /*0048*/ 	.byte	0x04, 0x11
        /*004a*/ 	.short	(.L_13 - .L_12)
	.align		4
.L_12:
        /*004c*/ 	.word	index@(_Z20relu_backward_kernelPfS_S_i)
        /*0050*/ 	.word	0x00000000


	//----- nvinfo : EIATTR_REGCOUNT
	.align		4
.L_13:
        /*0054*/ 	.byte	0x04, 0x2f
        /*0056*/ 	.short	(.L_15 - .L_14)
	.align		4
.L_14:
        /*0058*/ 	.word	index@(_Z23sigmoid_backward_kernelPfS_S_i)
        /*005c*/ 	.word	0x0000000f


	//----- nvinfo : EIATTR_FRAME_SIZE
	.align		4
.L_15:
        /*0060*/ 	.byte	0x04, 0x11
        /*0062*/ 	.short	(.L_17 - .L_16)
	.align		4
.L_16:
        /*0064*/ 	.word	index@($__internal_1_$__cuda_sm3x_div_rn_noftz_f32_slowpath)
        /*0068*/ 	.word	0x00000000


	//----- nvinfo : EIATTR_FRAME_SIZE
	.align		4
.L_17:
        /*006c*/ 	.byte	0x04, 0x11
        /*006e*/ 	.short	(.L_19 - .L_18)
	.align		4
.L_18:
        /*0070*/ 	.word	index@($__internal_0_$__cuda_sm20_rcp_rn_f32_slowpath)
        /*0074*/ 	.word	0x00000000


	//----- nvinfo : EIATTR_FRAME_SIZE
	.align		4
.L_19:
        /*0078*/ 	.byte	0x04, 0x11
        /*007a*/ 	.short	(.L_21 - .L_20)
	.align		4
.L_20:
        /*007c*/ 	.word	index@(_Z23sigmoid_backward_kernelPfS_S_i)
        /*0080*/ 	.word	0x00000000


	//----- nvinfo : EIATTR_MIN_STACK_SIZE
	.align		4
.L_21:
        /*0084*/ 	.byte	0x04, 0x12
        /*0086*/ 	.short	(.L_23 - .L_22)
	.align		4
.L_22:
        /*0088*/ 	.word	index@(_Z23sigmoid_backward_kernelPfS_S_i)
        /*008c*/ 	.word	0x00000000


	//----- nvinfo : EIATTR_MIN_STACK_SIZE
	.align		4
.L_23:
        /*0090*/ 	.byte	0x04, 0x12
        /*0092*/ 	.short	(.L_25 - .L_24)
	.align		4
.L_24:
        /*0094*/ 	.word	index@(_Z20relu_backward_kernelPfS_S_i)
        /*0098*/ 	.word	0x00000000


	//----- nvinfo : EIATTR_MIN_STACK_SIZE
	.align		4
.L_25:
        /*009c*/ 	.byte	0x04, 0x12
        /*009e*/ 	.short	(.L_27 - .L_26)
	.align		4
.L_26:
        /*00a0*/ 	.word	index@(_Z14sigmoid_kernelPfS_i)
        /*00a4*/ 	.word	0x00000000


	//----- nvinfo : EIATTR_MIN_STACK_SIZE
	.align		4
.L_27:
        /*00a8*/ 	.byte	0x04, 0x12
        /*00aa*/ 	.short	(.L_29 - .L_28)
	.align		4
.L_28:
        /*00ac*/ 	.word	index@(_Z11relu_kernelPfS_i)
        /*00b0*/ 	.word	0x00000000
.L_29:


//--------------------- .nv.compat                --------------------------
	.section	.nv.compat,"",@"SHT_CUDA_COMPAT_INFO"
	.align	4
        /*0000*/ 	.byte	0x02, 0x09, 0x00, 0x00, 0x02, 0x02, 0x01, 0x00, 0x02, 0x05, 0x05, 0x00, 0x03, 0x07, 0x01, 0x01
        /*0010*/ 	.byte	0x02, 0x03, 0x00, 0x00, 0x02, 0x06, 0x01, 0x00, 0x04, 0x0b, 0x08, 0x00, 0x01, 0x00, 0x00, 0x00
        /*0020*/ 	.byte	0x00, 0x00, 0x00, 0x00


//--------------------- .nv.info._Z23sigmoid_backward_kernelPfS_S_i --------------------------
	.section	.nv.info._Z23sigmoid_backward_kernelPfS_S_i,"",@"SHT_CUDA_INFO"
	.sectionflags	@""
	.align	4


	//----- nvinfo : EIATTR_CUDA_API_VERSION
	.align		4
        /*0000*/ 	.byte	0x04, 0x37
        /*0002*/ 	.short	(.L_31 - .L_30)
.L_30:
        /*0004*/ 	.word	0x00000082


	//----- nvinfo : EIATTR_KPARAM_INFO
	.align		4
.L_31:
        /*0008*/ 	.byte	0x04, 0x17
        /*000a*/ 	.short	(.L_33 - .L_32)
.L_32:
        /*000c*/ 	.word	0x00000000
        /*0010*/ 	.short	0x0003
        /*0012*/ 	.short	0x0018
        /*0014*/ 	.byte	0x00, 0xf0, 0x11, 0x00


	//----- nvinfo : EIATTR_KPARAM_INFO
	.align		4
.L_33:
        /*0018*/ 	.byte	0x04, 0x17
        /*001a*/ 	.short	(.L_35 - .L_34)
.L_34:
        /*001c*/ 	.word	0x00000000
        /*0020*/ 	.short	0x0002
        /*0022*/ 	.short	0x0010
        /*0024*/ 	.byte	0x00, 0xf5, 0x21, 0x00


	//----- nvinfo : EIATTR_KPARAM_INFO
	.align		4
.L_35:
        /*0028*/ 	.byte	0x04, 0x17
        /*002a*/ 	.short	(.L_37 - .L_36)
.L_36:
        /*002c*/ 	.word	0x00000000
        /*0030*/ 	.short	0x0001
        /*0032*/ 	.short	0x0008
        /*0034*/ 	.byte	0x00, 0xf5, 0x21, 0x00


	//----- nvinfo : EIATTR_KPARAM_INFO
	.align		4
.L_37:
        /*0038*/ 	.byte	0x04, 0x17
        /*003a*/ 	.short	(.L_39 - .L_38)
.L_38:
        /*003c*/ 	.word	0x00000000
        /*0040*/ 	.short	0x0000
        /*0042*/ 	.short	0x0000
        /*0044*/ 	.byte	0x00, 0xf5, 0x21, 0x00


	//----- nvinfo : EIATTR_SPARSE_MMA_MASK
	.align		4
.L_39:
        /*0048*/ 	.byte	0x03, 0x50
        /*004a*/ 	.short	0x0000


	//----- nvinfo : EIATTR_MAXREG_COUNT
	.align		4
        /*004c*/ 	.byte	0x03, 0x1b
        /*004e*/ 	.short	0x00ff


	//----- nvinfo : EIATTR_MERCURY_ISA_VERSION
	.align		4
        /*0050*/ 	.byte	0x03, 0x5f
        /*0052*/ 	.short	0x0101


	//----- nvinfo : EIATTR_VRC_CTA_INIT_COUNT
	.align		4
        /*0054*/ 	.byte	0x02, 0x4a
	.zero		1
	.zero		1


	//----- nvinfo : EIATTR_EXIT_INSTR_OFFSETS
	.align		4
        /*0058*/ 	.byte	0x04, 0x1c
        /*005a*/ 	.short	(.L_41 - .L_40)


	//   ....[0]....
.L_40:
        /*005c*/ 	.word	0x00000040


	//   ....[1]....
        /*0060*/ 	.word	0x00000360


	//----- nvinfo : EIATTR_CRS_STACK_SIZE
	.align		4
.L_41:
        /*0064*/ 	.byte	0x04, 0x1e
        /*0066*/ 	.short	(.L_43 - .L_42)
.L_42:
        /*0068*/ 	.word	0x00000000


	//----- nvinfo : EIATTR_CBANK_PARAM_SIZE
	.align		4
.L_43:
        /*006c*/ 	.byte	0x03, 0x19
        /*006e*/ 	.short	0x001c


	//----- nvinfo : EIATTR_PARAM_CBANK
	.align		4
        /*0070*/ 	.byte	0x04, 0x0a
        /*0072*/ 	.short	(.L_45 - .L_44)
	.align		4
.L_44:
        /*0074*/ 	.word	index@(.nv.constant0._Z23sigmoid_backward_kernelPfS_S_i)
        /*0078*/ 	.short	0x0380
        /*007a*/ 	.short	0x001c


	//----- nvinfo : EIATTR_SW_WAR
	.align		4
.L_45:
        /*007c*/ 	.byte	0x04, 0x36
        /*007e*/ 	.short	(.L_47 - .L_46)
.L_46:
        /*0080*/ 	.word	0x00000008
.L_47:


//--------------------- .nv.info._Z20relu_backward_kernelPfS_S_i --------------------------
	.section	.nv.info._Z20relu_backward_kernelPfS_S_i,"",@"SHT_CUDA_INFO"
	.sectionflags	@""
	.align	4


	//----- nvinfo : EIATTR_CUDA_API_VERSION
	.align		4
        /*0000*/ 	.byte	0x04, 0x37
        /*0002*/ 	.short	(.L_49 - .L_48)
.L_48:
        /*0004*/ 	.word	0x00000082


	//----- nvinfo : EIATTR_KPARAM_INFO
	.align		4
.L_49:
        /*0008*/ 	.byte	0x04, 0x17
        /*000a*/ 	.short	(.L_51 - .L_50)
.L_50:
        /*000c*/ 	.word	0x00000000
        /*0010*/ 	.short	0x0003
        /*0012*/ 	.short	0x0018
        /*0014*/ 	.byte	0x00, 0xf0, 0x11, 0x00


	//----- nvinfo : EIATTR_KPARAM_INFO
	.align		4
.L_51:
        /*0018*/ 	.byte	0x04, 0x17
        /*001a*/ 	.short	(.L_53 - .L_52)
.L_52:
        /*001c*/ 	.word	0x00000000
        /*0020*/ 	.short	0x0002
        /*0022*/ 	.short	0x0010
        /*0024*/ 	.byte	0x00, 0xf5, 0x21, 0x00


	//----- nvinfo : EIATTR_KPARAM_INFO
	.align		4
.L_53:
        /*0028*/ 	.byte	0x04, 0x17
        /*002a*/ 	.short	(.L_55 - .L_54)
.L_54:
        /*002c*/ 	.word	0x00000000
        /*0030*/ 	.short	0x0001
        /*0032*/ 	.short	0x0008
        /*0034*/ 	.byte	0x00, 0xf5, 0x21, 0x00


	//----- nvinfo : EIATTR_KPARAM_INFO
	.align		4
.L_55:
        /*0038*/ 	.byte	0x04, 0x17
        /*003a*/ 	.short	(.L_57 - .L_56)
.L_56:
        /*003c*/ 	.word	0x00000000
        /*0040*/ 	.short	0x0000
        /*0042*/ 	.short	0x0000
        /*0044*/ 	.byte	0x00, 0xf5, 0x21, 0x00


	//----- nvinfo : EIATTR_SPARSE_MMA_MASK
	.align		4
.L_57:
        /*0048*/ 	.byte	0x03, 0x50
        /*004a*/ 	.short	0x0000


	//----- nvinfo : EIATTR_MAXREG_COUNT
	.align		4
        /*004c*/ 	.byte	0x03, 0x1b
        /*004e*/ 	.short	0x00ff


	//----- nvinfo : EIATTR_MERCURY_ISA_VERSION
	.align		4
        /*0050*/ 	.byte	0x03, 0x5f
        /*0052*/ 	.short	0x0101


	//----- nvinfo : EIATTR_VRC_CTA_INIT_COUNT
	.align		4
        /*0054*/ 	.byte	0x02, 0x4a
	.zero		1
	.zero		1


	//----- nvinfo : EIATTR_EXIT_INSTR_OFFSETS
	.align		4
        /*0058*/ 	.byte	0x04, 0x1c
        /*005a*/ 	.short	(.L_59 - .L_58)


	//   ....[0]....
.L_58:
        /*005c*/ 	.word	0x00000040


	//   ....[1]....
        /*0060*/ 	.word	0x00000140


	//----- nvinfo : EIATTR_CRS_STACK_SIZE
	.align		4
.L_59:
        /*0064*/ 	.byte	0x04, 0x1e
        /*0066*/ 	.short	(.L_61 - .L_60)
.L_60:
        /*0068*/ 	.word	0x00000000


	//----- nvinfo : EIATTR_CBANK_PARAM_SIZE
	.align		4
.L_61:
        /*006c*/ 	.byte	0x03, 0x19
        /*006e*/ 	.short	0x001c


	//----- nvinfo : EIATTR_PARAM_CBANK
	.align		4
        /*0070*/ 	.byte	0x04, 0x0a
        /*0072*/ 	.short	(.L_63 - .L_62)
	.align		4
.L_62:
        /*0074*/ 	.word	index@(.nv.constant0._Z20relu_backward_kernelPfS_S_i)
        /*0078*/ 	.short	0x0380
        /*007a*/ 	.short	0x001c


	//----- nvinfo : EIATTR_SW_WAR
	.align		4
.L_63:
        /*007c*/ 	.byte	0x04, 0x36
        /*007e*/ 	.short	(.L_65 - .L_64)
.L_64:
        /*0080*/ 	.word	0x00000008
.L_65:


//--------------------- .nv.info._Z14sigmoid_kernelPfS_i --------------------------
	.section	.nv.info._Z14sigmoid_kernelPfS_i,"",@"SHT_CUDA_INFO"
	.sectionflags	@""
	.align	4


	//----- nvinfo : EIATTR_CUDA_API_VERSION
	.align		4
        /*0000*/ 	.byte	0x04, 0x37
        /*0002*/ 	.short	(.L_67 - .L_66)
.L_66:
        /*0004*/ 	.word	0x00000082


	//----- nvinfo : EIATTR_KPARAM_INFO
	.align		4
.L_67:
        /*0008*/ 	.byte	0x04, 0x17
        /*000a*/ 	.short	(.L_69 - .L_68)
.L_68:
        /*000c*/ 	.word	0x00000000
        /*0010*/ 	.short	0x0002
        /*0012*/ 	.short	0x0010
        /*0014*/ 	.byte	0x00, 0xf0, 0x11, 0x00


	//----- nvinfo : EIATTR_KPARAM_INFO
	.align		4
.L_69:
        /*0018*/ 	.byte	0x04, 0x17
        /*001a*/ 	.short	(.L_71 - .L_70)
.L_70:
        /*001c*/ 	.word	0x00000000
        /*0020*/ 	.short	0x0001
        /*0022*/ 	.short	0x0008
        /*0024*/ 	.byte	0x00, 0xf5, 0x21, 0x00


	//----- nvinfo : EIATTR_KPARAM_INFO
	.align		4
.L_71:
        /*0028*/ 	.byte	0x04, 0x17
        /*002a*/ 	.short	(.L_73 - .L_72)
.L_72:
        /*002c*/ 	.word	0x00000000
        /*0030*/ 	.short	0x0000
        /*0032*/ 	.short	0x0000
        /*0034*/ 	.byte	0x00, 0xf5, 0x21, 0x00


	//----- nvinfo : EIATTR_SPARSE_MMA_MASK
	.align		4
.L_73:
        /*0038*/ 	.byte	0x03, 0x50
        /*003a*/ 	.short	0x0000


	//----- nvinfo : EIATTR_MAXREG_COUNT
	.align		4
        /*003c*/ 	.byte	0x03, 0x1b
        /*003e*/ 	.short	0x00ff


	//----- nvinfo : EIATTR_MERCURY_ISA_VERSION
	.align		4
        /*0040*/ 	.byte	0x03, 0x5f
        /*0042*/ 	.short	0x0101


	//----- nvinfo : EIATTR_VRC_CTA_INIT_COUNT
	.align		4
        /*0044*/ 	.byte	0x02, 0x4a
	.zero		1
	.zero		1


	//----- nvinfo : EIATTR_EXIT_INSTR_OFFSETS
	.align		4
        /*0048*/ 	.byte	0x04, 0x1c
        /*004a*/ 	.short	(.L_75 - .L_74)


	//   ....[0]....
.L_74:
        /*004c*/ 	.word	0x00000040


	//   ....[1]....
        /*0050*/ 	.word	0x00000230


	//----- nvinfo : EIATTR_CRS_STACK_SIZE
	.align		4
.L_75:
        /*0054*/ 	.byte	0x04, 0x1e
        /*0056*/ 	.short	(.L_77 - .L_76)
.L_76:
        /*0058*/ 	.word	0x00000000


	//----- nvinfo : EIATTR_CBANK_PARAM_SIZE
	.align		4
.L_77:
        /*005c*/ 	.byte	0x03, 0x19
        /*005e*/ 	.short	0x0014


	//----- nvinfo : EIATTR_PARAM_CBANK
	.align		4
        /*0060*/ 	.byte	0x04, 0x0a
        /*0062*/ 	.short	(.L_79 - .L_78)
	.align		4
.L_78:
        /*0064*/ 	.word	index@(.nv.constant0._Z14sigmoid_kernelPfS_i)
        /*0068*/ 	.short	0x0380
        /*006a*/ 	.short	0x0014


	//----- nvinfo : EIATTR_SW_WAR
	.align		4
.L_79:
        /*006c*/ 	.byte	0x04, 0x36
        /*006e*/ 	.short	(.L_81 - .L_80)
.L_80:
        /*0070*/ 	.word	0x00000008
.L_81:


//--------------------- .nv.info._Z11relu_kernelPfS_i --------------------------
	.section	.nv.info._Z11relu_kernelPfS_i,"",@"SHT_CUDA_INFO"
	.sectionflags	@""
	.align	4


	//----- nvinfo : EIATTR_CUDA_API_VERSION
	.align		4
        /*0000*/ 	.byte	0x04, 0x37
        /*0002*/ 	.short	(.L_83 - .L_82)
.L_82:
        /*0004*/ 	.word	0x00000082


	//----- nvinfo : EIATTR_KPARAM_INFO
	.align		4
.L_83:
        /*0008*/ 	.byte	0x04, 0x17
        /*000a*/ 	.short	(.L_85 - .L_84)
.L_84:
        /*000c*/ 	.word	0x00000000
        /*0010*/ 	.short	0x0002
        /*0012*/ 	.short	0x0010
        /*0014*/ 	.byte	0x00, 0xf0, 0x11, 0x00


	//----- nvinfo : EIATTR_KPARAM_INFO
	.align		4
.L_85:
        /*0018*/ 	.byte	0x04, 0x17
        /*001a*/ 	.short	(.L_87 - .L_86)
.L_86:
        /*001c*/ 	.word	0x00000000
        /*0020*/ 	.short	0x0001
        /*0022*/ 	.short	0x0008
        /*0024*/ 	.byte	0x00, 0xf5, 0x21, 0x00


	//----- nvinfo : EIATTR_KPARAM_INFO
	.align		4
.L_87:
        /*0028*/ 	.byte	0x04, 0x17
        /*002a*/ 	.short	(.L_89 - .L_88)
.L_88:
        /*002c*/ 	.word	0x00000000
        /*0030*/ 	.short	0x0000
        /*0032*/ 	.short	0x0000
        /*0034*/ 	.byte	0x00, 0xf5, 0x21, 0x00


	//----- nvinfo : EIATTR_SPARSE_MMA_MASK
	.align		4
.L_89:
        /*0038*/ 	.byte	0x03, 0x50
        /*003a*/ 	.short	0x0000


	//----- nvinfo : EIATTR_MAXREG_COUNT
	.align		4
        /*003c*/ 	.byte	0x03, 0x1b
        /*003e*/ 	.short	0x00ff


	//----- nvinfo : EIATTR_MERCURY_ISA_VERSION
	.align		4
        /*0040*/ 	.byte	0x03, 0x5f
        /*0042*/ 	.short	0x0101


	//----- nvinfo : EIATTR_VRC_CTA_INIT_COUNT
	.align		4
        /*0044*/ 	.byte	0x02, 0x4a
	.zero		1
	.zero		1


	//----- nvinfo : EIATTR_EXIT_INSTR_OFFSETS
	.align		4
        /*0048*/ 	.byte	0x04, 0x1c
        /*004a*/ 	.short	(.L_91 - .L_90)


	//   ....[0]....
.L_90:
        /*004c*/ 	.word	0x00000040


	//   ....[1]....
        /*0050*/ 	.word	0x000000d0


	//----- nvinfo : EIATTR_CBANK_PARAM_SIZE
	.align		4
.L_91:
        /*0054*/ 	.byte	0x03, 0x19
        /*0056*/ 	.short	0x0014


	//----- nvinfo : EIATTR_PARAM_CBANK
	.align		4
        /*0058*/ 	.byte	0x04, 0x0a
        /*005a*/ 	.short	(.L_93 - .L_92)
	.align		4
.L_92:
        /*005c*/ 	.word	index@(.nv.constant0._Z11relu_kernelPfS_i)
        /*0060*/ 	.short	0x0380
        /*0062*/ 	.short	0x0014


	//----- nvinfo : EIATTR_SW_WAR
	.align		4
.L_93:
        /*0064*/ 	.byte	0x04, 0x36
        /*0066*/ 	.short	(.L_95 - .L_94)
.L_94:
        /*0068*/ 	.word	0x00000008
.L_95:


//--------------------- .nv.callgraph             --------------------------
	.section	.nv.callgraph,"",@"SHT_CUDA_CALLGRAPH"
	.align	4
	.sectionentsize	8
	.align		4
        /*0000*/ 	.word	0x00000000
	.align		4
        /*0004*/ 	.word	0xffffffff
	.align		4
        /*0008*/ 	.word	0x00000000
	.align		4
        /*000c*/ 	.word	0xfffffffe
	.align		4
        /*0010*/ 	.word	0x00000000
	.align		4
        /*0014*/ 	.word	0xfffffffd
	.align		4
        /*0018*/ 	.word	0x00000000
	.align		4
        /*001c*/ 	.word	0xfffffffc


//--------------------- .text._Z23sigmoid_backward_kernelPfS_S_i --------------------------
	.section	.text._Z23sigmoid_backward_kernelPfS_S_i,"ax",@progbits
	.align	128
        .global         _Z23sigmoid_backward_kernelPfS_S_i
        .type           _Z23sigmoid_backward_kernelPfS_S_i,@function
        .size           _Z23sigmoid_backward_kernelPfS_S_i,(.L_x_34 - _Z23sigmoid_backward_kernelPfS_S_i)
        .other          _Z23sigmoid_backward_kernelPfS_S_i,@"STO_CUDA_ENTRY STV_DEFAULT"
_Z23sigmoid_backward_kernelPfS_S_i:
.text._Z23sigmoid_backward_kernelPfS_S_i:
[----:B------:R-:W-:Y:S01]  /*0000*/  LDC R1, c[0x0][0x37c] ;  /* 0x0000df00ff017b82 */ /* 0x000fe20000000800 */
[----:B------:R-:W0:Y:S01]  /*0010*/  S2R R4, SR_TID.X ;  /* 0x0000000000047919 */ /* 0x000e220000002100 */
[----:B------:R-:W0:Y:S02]  /*0020*/  LDCU UR4, c[0x0][0x398] ;  /* 0x00007300ff0477ac */ /* 0x000e240008000800 */
[----:B0-----:R-:W-:-:S13]  /*0030*/  ISETP.GE.AND P0, PT, R4, UR4, PT ;  /* 0x0000000404007c0c */ /* 0x001fda000bf06270 */
[----:B------:R-:W-:Y:S05]  /*0040*/  @P0 EXIT ;  /* 0x000000000000094d */ /* 0x000fea0003800000 */
[----:B------:R-:W0:Y:S01]  /*0050*/  LDC.64 R6, c[0x0][0x380] ;  /* 0x0000e000ff067b82 */ /* 0x000e220000000a00 */
[----:B------:R-:W1:Y:S01]  /*0060*/  LDCU.64 UR4, c[0x0][0x358] ;  /* 0x00006b00ff0477ac */ /* 0x000e620008000a00 */
[----:B0-----:R-:W-:-:S06]  /*0070*/  IMAD.WIDE.U32 R6, R4, 0x4, R6 ;  /* 0x0000000404067825 */ /* 0x001fcc00078e0006 */
[----:B-1----:R-:W2:Y:S01]  /*0080*/  LDG.E R6, desc[UR4][R6.64] ;  /* 0x0000000406067981 */ /* 0x002ea2000c1e1900 */
[----:B------:R-:W-:Y:S01]  /*0090*/  IMAD.MOV.U32 R3, RZ, RZ, 0x3bbb989d ;  /* 0x3bbb989dff037424 */ /* 0x000fe200078e00ff */
[----:B------:R-:W-:Y:S01]  /*00a0*/  BSSY.RECONVERGENT B0, `(.L_x_0) ;  /* 0x0000016000007945 */ /* 0x000fe20003800200 */
[----:B------:R-:W-:Y:S02]  /*00b0*/  IMAD.MOV.U32 R5, RZ, RZ, 0x437c0000 ;  /* 0x437c0000ff057424 */ /* 0x000fe400078e00ff */
[----:B--2---:R-:W-:-:S04]  /*00c0*/  FFMA.SAT R0, R6, -R3, 0.5 ;  /* 0x3f00000006007423 */ /* 0x004fc80000002803 */
[----:B------:R-:W-:-:S04]  /*00d0*/  FFMA.RM R0, R0, R5, 12582913 ;  /* 0x4b40000100007423 */ /* 0x000fc80000004005 */
[----:B------:R-:W-:-:S04]  /*00e0*/  FADD R3, R0, -12583039 ;  /* 0xcb40007f00037421 */ /* 0x000fc80000000000 */
[----:B------:R-:W-:-:S04]  /*00f0*/  FFMA R3, R6, -1.4426950216293334961, -R3 ;  /* 0xbfb8aa3b06037823 */ /* 0x000fc80000000803 */
[----:B------:R-:W-:Y:S01]  /*0100*/  FFMA R2, R6, -1.925963033500011079e-08, R3 ;  /* 0xb2a5706006027823 */ /* 0x000fe20000000003 */
[----:B------:R-:W-:-:S05]  /*0110*/  IMAD.SHL.U32 R3, R0, 0x800000, RZ ;  /* 0x0080000000037824 */ /* 0x000fca00078e00ff */
[----:B------:R-:W0:Y:S02]  /*0120*/  MUFU.EX2 R2, R2 ;  /* 0x0000000200027308 */ /* 0x000e240000000800 */
[----:B0-----:R-:W-:-:S04]  /*0130*/  FFMA R3, R3, R2, 1 ;  /* 0x3f80000003037423 */ /* 0x001fc80000000002 */
[----:B------:R-:W-:-:S05]  /*0140*/  VIADD R0, R3, 0x1800000 ;  /* 0x0180000003007836 */ /* 0x000fca0000000000 */
[----:B------:R-:W-:-:S04]  /*0150*/  LOP3.LUT R0, R0, 0x7f800000, RZ, 0xc0, !PT ;  /* 0x7f80000000007812 */ /* 0x000fc800078ec0ff */
[----:B------:R-:W-:-:S13]  /*0160*/  ISETP.GT.U32.AND P0, PT, R0, 0x1ffffff, PT ;  /* 0x01ffffff0000780c */ /* 0x000fda0003f04070 */
[----:B------:R-:W-:Y:S05]  /*0170*/  @P0 BRA `(.L_x_1) ;  /* 0x0000000000100947 */ /* 0x000fea0003800000 */
[----:B------:R-:W-:-:S07]  /*0180*/  MOV R6, 0x1a0 ;  /* 0x000001a000067802 */ /* 0x000fce0000000f00 */
[----:B------:R-:W-:Y:S05]  /*0190*/  CALL.REL.NOINC `($__internal_0_$__cuda_sm20_rcp_rn_f32_slowpath) ;  /* 0x0000000000747944 */ /* 0x000fea0003c00000 */
[----:B------:R-:W-:Y:S01]  /*01a0*/  IMAD.MOV.U32 R0, RZ, RZ, R5 ;  /* 0x000000ffff007224 */ /* 0x000fe200078e0005 */
[----:B------:R-:W-:Y:S06]  /*01b0*/  BRA `(.L_x_2) ;  /* 0x0000000000107947 */ /* 0x000fec0003800000 */
.L_x_1:
[----:B------:R-:W0:Y:S02]  /*01c0*/  MUFU.RCP R0, R3 ;  /* 0x0000000300007308 */ /* 0x000e240000001000 */
[----:B0-----:R-:W-:-:S04]  /*01d0*/  FFMA R2, R3, R0, -1 ;  /* 0xbf80000003027423 */ /* 0x001fc80000000000 */
[----:B------:R-:W-:-:S04]  /*01e0*/  FADD.FTZ R5, -R2, -RZ ;  /* 0x800000ff02057221 */ /* 0x000fc80000010100 */
[----:B------:R-:W-:-:S07]  /*01f0*/  FFMA R0, R0, R5, R0 ;  /* 0x0000000500007223 */ /* 0x000fce0000000000 */
.L_x_2:
[----:B------:R-:W-:Y:S05]  /*0200*/  BSYNC.RECONVERGENT B0 ;  /* 0x0000000000007941 */ /* 0x000fea0003800200 */
.L_x_0:
[----:B------:R-:W0:Y:S02]  /*0210*/  LDC.64 R6, c[0x0][0x388] ;  /* 0x0000e200ff067b82 */ /* 0x000e240000000a00 */
[----:B0-----:R-:W-:-:S06]  /*0220*/  IMAD.WIDE.U32 R6, R4, 0x4, R6 ;  /* 0x0000000404067825 */ /* 0x001fcc00078e0006 */
[----:B------:R-:W2:Y:S01]  /*0230*/  LDG.E R7, desc[UR4][R6.64] ;  /* 0x0000000406077981 */ /* 0x000ea2000c1e1900 */
[----:B------:R-:W0:Y:S01]  /*0240*/  MUFU.RCP R5, R3 ;  /* 0x0000000300057308 */ /* 0x000e220000001000 */
[----:B------:R-:W-:Y:S01]  /*0250*/  FADD R0, -R0, 1 ;  /* 0x3f80000000007421 */ /* 0x000fe20000000100 */
[----:B------:R-:W-:Y:S01]  /*0260*/  BSSY.RECONVERGENT B0, `(.L_x_3) ;  /* 0x000000c000007945 */ /* 0x000fe20003800200 */
[----:B0-----:R-:W-:-:S04]  /*0270*/  FFMA R2, -R3, R5, 1 ;  /* 0x3f80000003027423 */ /* 0x001fc80000000105 */
[----:B------:R-:W-:Y:S01]  /*0280*/  FFMA R5, R5, R2, R5 ;  /* 0x0000000205057223 */ /* 0x000fe20000000005 */
[----:B--2---:R-:W-:-:S04]  /*0290*/  FMUL R0, R0, R7 ;  /* 0x0000000700007220 */ /* 0x004fc80000400000 */
[----:B------:R-:W0:Y:S01]  /*02a0*/  FCHK P0, R0, R3 ;  /* 0x0000000300007302 */ /* 0x000e220000000000 */
[----:B------:R-:W-:-:S04]  /*02b0*/  FFMA R2, R0, R5, RZ ;  /* 0x0000000500027223 */ /* 0x000fc800000000ff */
[----:B------:R-:W-:-:S04]  /*02c0*/  FFMA R8, -R3, R2, R0 ;  /* 0x0000000203087223 */ /* 0x000fc80000000100 */
[----:B------:R-:W-:Y:S01]  /*02d0*/  FFMA R9, R5, R8, R2 ;  /* 0x0000000805097223 */ /* 0x000fe20000000002 */
[----:B0-----:R-:W-:Y:S06]  /*02e0*/  @!P0 BRA `(.L_x_4) ;  /* 0x00000000000c8947 */ /* 0x001fec0003800000 */
[----:B------:R-:W-:-:S07]  /*02f0*/  MOV R2, 0x310 ;  /* 0x0000031000027802 */ /* 0x000fce0000000f00 */
[----:B------:R-:W-:Y:S05]  /*0300*/  CALL.REL.NOINC `($__internal_1_$__cuda_sm3x_div_rn_noftz_f32_slowpath) ;  /* 0x0000000000ec7944 */ /* 0x000fea0003c00000 */
[----:B------:R-:W-:-:S07]  /*0310*/  IMAD.MOV.U32 R9, RZ, RZ, R0 ;  /* 0x000000ffff097224 */ /* 0x000fce00078e0000 */
.L_x_4:
[----:B------:R-:W-:Y:S05]  /*0320*/  BSYNC.RECONVERGENT B0 ;  /* 0x0000000000007941 */ /* 0x000fea0003800200 */
.L_x_3:
[----:B------:R-:W0:Y:S02]  /*0330*/  LDC.64 R2, c[0x0][0x390] ;  /* 0x0000e400ff027b82 */ /* 0x000e240000000a00 */
[----:B0-----:R-:W-:-:S05]  /*0340*/  IMAD.WIDE.U32 R4, R4, 0x4, R2 ;  /* 0x0000000404047825 */ /* 0x001fca00078e0002 */
[----:B------:R-:W-:Y:S01]  /*0350*/  STG.E desc[UR4][R4.64], R9 ;  /* 0x0000000904007986 */ /* 0x000fe2000c101904 */
[----:B------:R-:W-:Y:S05]  /*0360*/  EXIT ;  /* 0x000000000000794d */ /* 0x000fea0003800000 */
        .weak           $__internal_0_$__cuda_sm20_rcp_rn_f32_slowpath
        .type           $__internal_0_$__cuda_sm20_rcp_rn_f32_slowpath,@function
        .size           $__internal_0_$__cuda_sm20_rcp_rn_f32_slowpath,($__internal_1_$__cuda_sm3x_div_rn_noftz_f32_slowpath - $__internal_0_$__cuda_sm20_rcp_rn_f32_slowpath)
$__internal_0_$__cuda_sm20_rcp_rn_f32_slowpath:
[----:B------:R-:W-:Y:S01]  /*0370*/  IMAD.SHL.U32 R0, R3, 0x2, RZ ;  /* 0x0000000203007824 */ /* 0x000fe200078e00ff */
[----:B------:R-:W-:Y:S04]  /*0380*/  BSSY.RECONVERGENT B1, `(.L_x_5) ;  /* 0x0000031000017945 */ /* 0x000fe80003800200 */
[----:B------:R-:W-:Y:S01]  /*0390*/  SHF.R.U32.HI R2, RZ, 0x18, R0 ;  /* 0x00000018ff027819 */ /* 0x000fe20000011600 */
[----:B------:R-:W-:-:S03]  /*03a0*/  IMAD.MOV.U32 R0, RZ, RZ, R3 ;  /* 0x000000ffff007224 */ /* 0x000fc600078e0003 */
[----:B------:R-:W-:-:S13]  /*03b0*/  ISETP.NE.U32.AND P0, PT, R2, RZ, PT ;  /* 0x000000ff0200720c */ /* 0x000fda0003f05070 */
[----:B------:R-:W-:Y:S05]  /*03c0*/  @P0 BRA `(.L_x_6) ;  /* 0x0000000000280947 */ /* 0x000fea0003800000 */
[----:B------:R-:W-:-:S05]  /*03d0*/  IMAD.SHL.U32 R2, R0, 0x2, RZ ;  /* 0x0000000200027824 */ /* 0x000fca00078e00ff */
[----:B------:R-:W-:-:S13]  /*03e0*/  ISETP.NE.AND P0, PT, R2, RZ, PT ;  /* 0x000000ff0200720c */ /* 0x000fda0003f05270 */
[----:B------:R-:W-:Y:S01]  /*03f0*/  @P0 FFMA R7, R0, 1.84467440737095516160e+19, RZ ;  /* 0x5f80000000070823 */ /* 0x000fe200000000ff */
[----:B------:R-:W-:Y:S08]  /*0400*/  @!P0 MUFU.RCP R5, R0 ;  /* 0x0000000000058308 */ /* 0x000ff00000001000 */
[----:B------:R-:W0:Y:S02]  /*0410*/  @P0 MUFU.RCP R2, R7 ;  /* 0x0000000700020308 */ /* 0x000e240000001000 */
[----:B0-----:R-:W-:-:S04]  /*0420*/  @P0 FFMA R8, R7, R2, -1 ;  /* 0xbf80000007080423 */ /* 0x001fc80000000002 */
[----:B------:R-:W-:-:S04]  /*0430*/  @P0 FADD.FTZ R9, -R8, -RZ ;  /* 0x800000ff08090221 */ /* 0x000fc80000010100 */
[----:B------:R-:W-:-:S04]  /*0440*/  @P0 FFMA R2, R2, R9, R2 ;  /* 0x0000000902020223 */ /* 0x000fc80000000002 */
[----:B------:R-:W-:Y:S01]  /*0450*/  @P0 FFMA R5, R2, 1.84467440737095516160e+19, RZ ;  /* 0x5f80000002050823 */ /* 0x000fe200000000ff */
[----:B------:R-:W-:Y:S06]  /*0460*/  BRA `(.L_x_7) ;  /* 0x0000000000887947 */ /* 0x000fec0003800000 */
.L_x_6:
[----:B------:R-:W-:-:S05]  /*0470*/  VIADD R5, R2, 0xffffff03 ;  /* 0xffffff0302057836 */ /* 0x000fca0000000000 */
[----:B------:R-:W-:-:S13]  /*0480*/  ISETP.GT.U32.AND P0, PT, R5, 0x1, PT ;  /* 0x000000010500780c */ /* 0x000fda0003f04070 */
[----:B------:R-:W-:Y:S05]  /*0490*/  @P0 BRA `(.L_x_8) ;  /* 0x0000000000780947 */ /* 0x000fea0003800000 */
[----:B------:R-:W-:Y:S01]  /*04a0*/  LOP3.LUT R7, R0, 0x7fffff, RZ, 0xc0, !PT ;  /* 0x007fffff00077812 */ /* 0x000fe200078ec0ff */
[----:B------:R-:W-:-:S03]  /*04b0*/  IMAD.MOV.U32 R12, RZ, RZ, 0x3 ;  /* 0x00000003ff0c7424 */ /* 0x000fc600078e00ff */
[----:B------:R-:W-:Y:S02]  /*04c0*/  LOP3.LUT R7, R7, 0x3f800000, RZ, 0xfc, !PT ;  /* 0x3f80000007077812 */ /* 0x000fe400078efcff */
[----:B------:R-:W-:Y:S02]  /*04d0*/  SHF.L.U32 R11, R12, R5, RZ ;  /* 0x000000050c0b7219 */ /* 0x000fe400000006ff */
[----:B------:R-:W0:Y:S02]  /*04e0*/  MUFU.RCP R8, R7 ;  /* 0x0000000700087308 */ /* 0x000e240000001000 */
[----:B0-----:R-:W-:-:S04]  /*04f0*/  FFMA R9, R7, R8, -1 ;  /* 0xbf80000007097423 */ /* 0x001fc80000000008 */
[----:B------:R-:W-:-:S04]  /*0500*/  FADD.FTZ R9, -R9, -RZ ;  /* 0x800000ff09097221 */ /* 0x000fc80000010100 */
[CCC-:B------:R-:W-:Y:S01]  /*0510*/  FFMA.RM R10, R8.reuse, R9.reuse, R8.reuse ;  /* 0x00000009080a7223 */ /* 0x1c0fe20000004008 */
[----:B------:R-:W-:-:S04]  /*0520*/  FFMA.RP R9, R8, R9, R8 ;  /* 0x0000000908097223 */ /* 0x000fc80000008008 */
[C---:B------:R-:W-:Y:S02]  /*0530*/  LOP3.LUT R8, R10.reuse, 0x7fffff, RZ, 0xc0, !PT ;  /* 0x007fffff0a087812 */ /* 0x040fe400078ec0ff */
[----:B------:R-:W-:Y:S02]  /*0540*/  FSETP.NEU.FTZ.AND P0, PT, R10, R9, PT ;  /* 0x000000090a00720b */ /* 0x000fe40003f1d000 */
[----:B------:R-:W-:Y:S02]  /*0550*/  LOP3.LUT R8, R8, 0x800000, RZ, 0xfc, !PT ;  /* 0x0080000008087812 */ /* 0x000fe400078efcff */
[----:B------:R-:W-:Y:S02]  /*0560*/  SEL R9, RZ, 0xffffffff, !P0 ;  /* 0xffffffffff097807 */ /* 0x000fe40004000000 */
[----:B------:R-:W-:Y:S02]  /*0570*/  LOP3.LUT R10, R11, R8, RZ, 0xc0, !PT ;  /* 0x000000080b0a7212 */ /* 0x000fe400078ec0ff */
[----:B------:R-:W-:-:S02]  /*0580*/  IADD3 R9, PT, PT, -R9, RZ, RZ ;  /* 0x000000ff09097210 */ /* 0x000fc40007ffe1ff */
[-C--:B------:R-:W-:Y:S02]  /*0590*/  SHF.R.U32.HI R10, RZ, R5.reuse, R10 ;  /* 0x00000005ff0a7219 */ /* 0x080fe4000001160a */
[----:B------:R-:W-:Y:S02]  /*05a0*/  LOP3.LUT P1, RZ, R9, R5, R8, 0xf8, !PT ;  /* 0x0000000509ff7212 */ /* 0x000fe4000782f808 */
[C---:B------:R-:W-:Y:S02]  /*05b0*/  LOP3.LUT P0, RZ, R10.reuse, 0x1, RZ, 0xc0, !PT ;  /* 0x000000010aff7812 */ /* 0x040fe4000780c0ff */
[----:B------:R-:W-:-:S04]  /*05c0*/  LOP3.LUT P2, RZ, R10, 0x2, RZ, 0xc0, !PT ;  /* 0x000000020aff7812 */ /* 0x000fc8000784c0ff */
[----:B------:R-:W-:Y:S02]  /*05d0*/  PLOP3.LUT P0, PT, P0, P1, P2, 0xe0, 0x0 ;  /* 0x000000000000781c */ /* 0x000fe40000703c20 */
[----:B------:R-:W-:Y:S02]  /*05e0*/  LOP3.LUT P1, RZ, R0, 0x7fffff, RZ, 0xc0, !PT ;  /* 0x007fffff00ff7812 */ /* 0x000fe4000782c0ff */
[----:B------:R-:W-:-:S05]  /*05f0*/  SEL R5, RZ, 0x1, !P0 ;  /* 0x00000001ff057807 */ /* 0x000fca0004000000 */
[----:B------:R-:W-:-:S05]  /*0600*/  IMAD.MOV R5, RZ, RZ, -R5 ;  /* 0x000000ffff057224 */ /* 0x000fca00078e0a05 */
[----:B------:R-:W-:Y:S01]  /*0610*/  ISETP.GE.AND P0, PT, R5, RZ, PT ;  /* 0x000000ff0500720c */ /* 0x000fe20003f06270 */
[----:B------:R-:W-:-:S05]  /*0620*/  VIADD R5, R2, 0xffffff04 ;  /* 0xffffff0402057836 */ /* 0x000fca0000000000 */
[----:B------:R-:W-:-:S07]  /*0630*/  SHF.R.U32.HI R5, RZ, R5, R8 ;  /* 0x00000005ff057219 */ /* 0x000fce0000011608 */
[----:B------:R-:W-:-:S04]  /*0640*/  @!P0 VIADD R5, R5, 0x1 ;  /* 0x0000000105058836 */ /* 0x000fc80000000000 */
[----:B------:R-:W-:-:S05]  /*0650*/  @!P1 IMAD.SHL.U32 R5, R5, 0x2, RZ ;  /* 0x0000000205059824 */ /* 0x000fca00078e00ff */
[----:B------:R-:W-:Y:S01]  /*0660*/  LOP3.LUT R5, R5, 0x80000000, R0, 0xf8, !PT ;  /* 0x8000000005057812 */ /* 0x000fe200078ef800 */
[----:B------:R-:W-:Y:S06]  /*0670*/  BRA `(.L_x_7) ;  /* 0x0000000000047947 */ /* 0x000fec0003800000 */
.L_x_8:
[----:B------:R0:W1:Y:S02]  /*0680*/  MUFU.RCP R5, R0 ;  /* 0x0000000000057308 */ /* 0x0000640000001000 */
.L_x_7:
[----:B------:R-:W-:Y:S05]  /*0690*/  BSYNC.RECONVERGENT B1 ;  /* 0x0000000000017941 */ /* 0x000fea0003800200 */
.L_x_5:
[----:B------:R-:W-:-:S04]  /*06a0*/  IMAD.MOV.U32 R7, RZ, RZ, 0x0 ;  /* 0x00000000ff077424 */ /* 0x000fc800078e00ff */
[----:B01----:R-:W-:Y:S05]  /*06b0*/  RET.REL.NODEC R6 `(_Z23sigmoid_backward_kernelPfS_S_i) ;  /* 0xfffffff806507950 */ /* 0x003fea0003c3ffff */
        .weak           $__internal_1_$__cuda_sm3x_div_rn_noftz_f32_slowpath
        .type           $__internal_1_$__cuda_sm3x_div_rn_noftz_f32_slowpath,@function
        .size           $__internal_1_$__cuda_sm3x_div_rn_noftz_f32_slowpath,(.L_x_34 - $__internal_1_$__cuda_sm3x_div_rn_noftz_f32_slowpath)
$__internal_1_$__cuda_sm3x_div_rn_noftz_f32_slowpath:
[----:B------:R-:W-:Y:S01]  /*06c0*/  SHF.R.U32.HI R6, RZ, 0x17, R3 ;  /* 0x00000017ff067819 */ /* 0x000fe20000011603 */
[----:B------:R-:W-:Y:S01]  /*06d0*/  BSSY.RECONVERGENT B1, `(.L_x_9) ;  /* 0x0000064000017945 */ /* 0x000fe20003800200 */
[--C-:B------:R-:W-:Y:S02]  /*06e0*/  SHF.R.U32.HI R5, RZ, 0x17, R0.reuse ;  /* 0x00000017ff057819 */ /* 0x100fe40000011600 */
[----:B------:R-:W-:Y:S02]  /*06f0*/  LOP3.LUT R6, R6, 0xff, RZ, 0xc0, !PT ;  /* 0x000000ff06067812 */ /* 0x000fe400078ec0ff */
[----:B------:R-:W-:Y:S01]  /*0700*/  LOP3.LUT R10, R5, 0xff, RZ, 0xc0, !PT ;  /* 0x000000ff050a7812 */ /* 0x000fe200078ec0ff */
[----:B------:R-:W-:Y:S01]  /*0710*/  IMAD.MOV.U32 R5, RZ, RZ, R0 ;  /* 0x000000ffff057224 */ /* 0x000fe200078e0000 */
[----:B------:R-:W-:Y:S01]  /*0720*/  MOV R8, R3 ;  /* 0x0000000300087202 */ /* 0x000fe20000000f00 */
[----:B------:R-:W-:Y:S02]  /*0730*/  VIADD R9, R6, 0xffffffff ;  /* 0xffffffff06097836 */ /* 0x000fe40000000000 */
[----:B------:R-:W-:-:S03]  /*0740*/  VIADD R11, R10, 0xffffffff ;  /* 0xffffffff0a0b7836 */ /* 0x000fc60000000000 */
[----:B------:R-:W-:-:S04]  /*0750*/  ISETP.GT.U32.AND P0, PT, R9, 0xfd, PT ;  /* 0x000000fd0900780c */ /* 0x000fc80003f04070 */
[----:B------:R-:W-:-:S13]  /*0760*/  ISETP.GT.U32.OR P0, PT, R11, 0xfd, P0 ;  /* 0x000000fd0b00780c */ /* 0x000fda0000704470 */
[----:B------:R-:W-:Y:S01]  /*0770*/  @!P0 IMAD.MOV.U32 R7, RZ, RZ, RZ ;  /* 0x000000ffff078224 */ /* 0x000fe200078e00ff */
[----:B------:R-:W-:Y:S06]  /*0780*/  @!P0 BRA `(.L_x_10) ;  /* 0x00000000005c8947 */ /* 0x000fec0003800000 */
[----:B------:R-:W-:Y:S02]  /*0790*/  FSETP.GTU.FTZ.AND P0, PT, |R0|, +INF , PT ;  /* 0x7f8000000000780b */ /* 0x000fe40003f1c200 */
[----:B------:R-:W-:-:S04]  /*07a0*/  FSETP.GTU.FTZ.AND P1, PT, |R3|, +INF , PT ;  /* 0x7f8000000300780b */ /* 0x000fc80003f3c200 */
[----:B------:R-:W-:-:S13]  /*07b0*/  PLOP3.LUT P0, PT, P0, P1, PT, 0xf8, 0x8f ;  /* 0x00000000008f781c */ /* 0x000fda0000703f70 */
[----:B------:R-:W-:Y:S05]  /*07c0*/  @P0 BRA `(.L_x_11) ;  /* 0x00000004004c0947 */ /* 0x000fea0003800000 */
[----:B------:R-:W-:-:S13]  /*07d0*/  LOP3.LUT P0, RZ, R8, 0x7fffffff, R5, 0xc8, !PT ;  /* 0x7fffffff08ff7812 */ /* 0x000fda000780c805 */
[----:B------:R-:W-:Y:S05]  /*07e0*/  @!P0 BRA `(.L_x_12) ;  /* 0x00000004003c8947 */ /* 0x000fea0003800000 */
[C---:B------:R-:W-:Y:S02]  /*07f0*/  FSETP.NEU.FTZ.AND P2, PT, |R0|.reuse, +INF , PT ;  /* 0x7f8000000000780b */ /* 0x040fe40003f5d200 */
[----:B------:R-:W-:Y:S02]  /*0800*/  FSETP.NEU.FTZ.AND P1, PT, |R3|, +INF , PT ;  /* 0x7f8000000300780b */ /* 0x000fe40003f3d200 */
[----:B------:R-:W-:-:S11]  /*0810*/  FSETP.NEU.FTZ.AND P0, PT, |R0|, +INF , PT ;  /* 0x7f8000000000780b */ /* 0x000fd60003f1d200 */
[----:B------:R-:W-:Y:S05]  /*0820*/  @!P1 BRA !P2, `(.L_x_12) ;  /* 0x00000004002c9947 */ /* 0x000fea0005000000 */
[----:B------:R-:W-:-:S04]  /*0830*/  LOP3.LUT P2, RZ, R5, 0x7fffffff, RZ, 0xc0, !PT ;  /* 0x7fffffff05ff7812 */ /* 0x000fc8000784c0ff */
[----:B------:R-:W-:-:S13]  /*0840*/  PLOP3.LUT P1, PT, P1, P2, PT, 0x2f, 0xf2 ;  /* 0x0000000000f2781c */ /* 0x000fda0000f24577 */
[----:B------:R-:W-:Y:S05]  /*0850*/  @P1 BRA `(.L_x_13) ;  /* 0x0000000400181947 */ /* 0x000fea0003800000 */
[----:B------:R-:W-:-:S04]  /*0860*/  LOP3.LUT P1, RZ, R8, 0x7fffffff, RZ, 0xc0, !PT ;  /* 0x7fffffff08ff7812 */ /* 0x000fc8000782c0ff */
[----:B------:R-:W-:-:S13]  /*0870*/  PLOP3.LUT P0, PT, P0, P1, PT, 0x2f, 0xf2 ;  /* 0x0000000000f2781c */ /* 0x000fda0000702577 */
[----:B------:R-:W-:Y:S05]  /*0880*/  @P0 BRA `(.L_x_14) ;  /* 0x0000000400000947 */ /* 0x000fea0003800000 */
[----:B------:R-:W-:Y:S02]  /*0890*/  ISETP.GE.AND P0, PT, R11, RZ, PT ;  /* 0x000000ff0b00720c */ /* 0x000fe40003f06270 */
[----:B------:R-:W-:-:S11]  /*08a0*/  ISETP.GE.AND P1, PT, R9, RZ, PT ;  /* 0x000000ff0900720c */ /* 0x000fd60003f26270 */
[----:B------:R-:W-:Y:S02]  /*08b0*/  @P0 IMAD.MOV.U32 R7, RZ, RZ, RZ ;  /* 0x000000ffff070224 */ /* 0x000fe400078e00ff */
[----:B------:R-:W-:Y:S01]  /*08c0*/  @!P0 FFMA R5, R0, 1.84467440737095516160e+19, RZ ;  /* 0x5f80000000058823 */ /* 0x000fe200000000ff */
[----:B------:R-:W-:Y:S02]  /*08d0*/  @!P0 IMAD.MOV.U32 R7, RZ, RZ, -0x40 ;  /* 0xffffffc0ff078424 */ /* 0x000fe400078e00ff */
[----:B------:R-:W-:Y:S02]  /*08e0*/  @!P1 FFMA R8, R3, 1.84467440737095516160e+19, RZ ;  /* 0x5f80000003089823 */ /* 0x000fe400000000ff */
[----:B------:R-:W-:-:S07]  /*08f0*/  @!P1 VIADD R7, R7, 0x40 ;  /* 0x0000004007079836 */ /* 0x000fce0000000000 */
.L_x_10:
[----:B------:R-:W-:Y:S01]  /*0900*/  LEA R3, R6, 0xc0800000, 0x17 ;  /* 0xc080000006037811 */ /* 0x000fe200078eb8ff */
[----:B------:R-:W-:Y:S04]  /*0910*/  BSSY.RECONVERGENT B2, `(.L_x_15) ;  /* 0x0000036000027945 */ /* 0x000fe80003800200 */
[----:B------:R-:W-:Y:S02]  /*0920*/  IMAD.IADD R8, R8, 0x1, -R3 ;  /* 0x0000000108087824 */ /* 0x000fe400078e0a03 */
[----:B------:R-:W-:Y:S02]  /*0930*/  VIADD R3, R10, 0xffffff81 ;  /* 0xffffff810a037836 */ /* 0x000fe40000000000 */
[----:B------:R-:W0:Y:S01]  /*0940*/  MUFU.RCP R9, R8 ;  /* 0x0000000800097308 */ /* 0x000e220000001000 */
[----:B------:R-:W-:Y:S01]  /*0950*/  FADD.FTZ R11, -R8, -RZ ;  /* 0x800000ff080b7221 */ /* 0x000fe20000010100 */
[C---:B------:R-:W-:Y:S01]  /*0960*/  IMAD R0, R3.reuse, -0x800000, R5 ;  /* 0xff80000003007824 */ /* 0x040fe200078e0205 */
[----:B------:R-:W-:-:S05]  /*0970*/  IADD3 R6, PT, PT, R3, 0x7f, -R6 ;  /* 0x0000007f03067810 */ /* 0x000fca0007ffe806 */
[----:B------:R-:W-:Y:S02]  /*0980*/  IMAD.IADD R6, R6, 0x1, R7 ;  /* 0x0000000106067824 */ /* 0x000fe400078e0207 */
[----:B0-----:R-:W-:-:S04]  /*0990*/  FFMA R10, R9, R11, 1 ;  /* 0x3f800000090a7423 */ /* 0x001fc8000000000b */
[----:B------:R-:W-:-:S04]  /*09a0*/  FFMA R12, R9, R10, R9 ;  /* 0x0000000a090c7223 */ /* 0x000fc80000000009 */
[----:B------:R-:W-:-:S04]  /*09b0*/  FFMA R5, R0, R12, RZ ;  /* 0x0000000c00057223 */ /* 0x000fc800000000ff */
[----:B------:R-:W-:-:S04]  /*09c0*/  FFMA R10, R11, R5, R0 ;  /* 0x000000050b0a7223 */ /* 0x000fc80000000000 */
[----:B------:R-:W-:-:S04]  /*09d0*/  FFMA R9, R12, R10, R5 ;  /* 0x0000000a0c097223 */ /* 0x000fc80000000005 */
[----:B------:R-:W-:-:S04]  /*09e0*/  FFMA R10, R11, R9, R0 ;  /* 0x000000090b0a7223 */ /* 0x000fc80000000000 */
[----:B------:R-:W-:-:S05]  /*09f0*/  FFMA R0, R12, R10, R9 ;  /* 0x0000000a0c007223 */ /* 0x000fca0000000009 */
[----:B------:R-:W-:-:S04]  /*0a00*/  SHF.R.U32.HI R3, RZ, 0x17, R0 ;  /* 0x00000017ff037819 */ /* 0x000fc80000011600 */
[----:B------:R-:W-:-:S04]  /*0a10*/  LOP3.LUT R3, R3, 0xff, RZ, 0xc0, !PT ;  /* 0x000000ff03037812 */ /* 0x000fc800078ec0ff */
[----:B------:R-:W-:-:S05]  /*0a20*/  IADD3 R7, PT, PT, R3, R6, RZ ;  /* 0x0000000603077210 */ /* 0x000fca0007ffe0ff */
[----:B------:R-:W-:-:S05]  /*0a30*/  VIADD R3, R7, 0xffffffff ;  /* 0xffffffff07037836 */ /* 0x000fca0000000000 */
[----:B------:R-:W-:-:S13]  /*0a40*/  ISETP.GE.U32.AND P0, PT, R3, 0xfe, PT ;  /* 0x000000fe0300780c */ /* 0x000fda0003f06070 */
[----:B------:R-:W-:Y:S05]  /*0a50*/  @!P0 BRA `(.L_x_16) ;  /* 0x0000000000808947 */ /* 0x000fea0003800000 */
[----:B------:R-:W-:-:S13]  /*0a60*/  ISETP.GT.AND P0, PT, R7, 0xfe, PT ;  /* 0x000000fe0700780c */ /* 0x000fda0003f04270 */
[----:B------:R-:W-:Y:S05]  /*0a70*/  @P0 BRA `(.L_x_17) ;  /* 0x00000000006c0947 */ /* 0x000fea0003800000 */
[----:B------:R-:W-:-:S13]  /*0a80*/  ISETP.GE.AND P0, PT, R7, 0x1, PT ;  /* 0x000000010700780c */ /* 0x000fda0003f06270 */
[----:B------:R-:W-:Y:S05]  /*0a90*/  @P0 BRA `(.L_x_18) ;  /* 0x0000000000740947 */ /* 0x000fea0003800000 */
[----:B------:R-:W-:Y:S02]  /*0aa0*/  ISETP.GE.AND P0, PT, R7, -0x18, PT ;  /* 0xffffffe80700780c */ /* 0x000fe40003f06270 */
[----:B------:R-:W-:-:S11]  /*0ab0*/  LOP3.LUT R0, R0, 0x80000000, RZ, 0xc0, !PT ;  /* 0x8000000000007812 */ /* 0x000fd600078ec0ff */
[----:B------:R-:W-:Y:S05]  /*0ac0*/  @!P0 BRA `(.L_x_18) ;  /* 0x0000000000688947 */ /* 0x000fea0003800000 */
[CCC-:B------:R-:W-:Y:S01]  /*0ad0*/  FFMA.RZ R3, R12.reuse, R10.reuse, R9.reuse ;  /* 0x0000000a0c037223 */ /* 0x1c0fe2000000c009 */
[C---:B------:R-:W-:Y:S02]  /*0ae0*/  VIADD R8, R7.reuse, 0x20 ;  /* 0x0000002007087836 */ /* 0x040fe40000000000 */
[CCC-:B------:R-:W-:Y:S01]  /*0af0*/  FFMA.RM R6, R12.reuse, R10.reuse, R9.reuse ;  /* 0x0000000a0c067223 */ /* 0x1c0fe20000004009 */
[----:B------:R-:W-:Y:S02]  /*0b00*/  ISETP.NE.AND P2, PT, R7, RZ, PT ;  /* 0x000000ff0700720c */ /* 0x000fe40003f45270 */
[----:B------:R-:W-:Y:S01]  /*0b10*/  LOP3.LUT R5, R3, 0x7fffff, RZ, 0xc0, !PT ;  /* 0x007fffff03057812 */ /* 0x000fe200078ec0ff */
[----:B------:R-:W-:Y:S01]  /*0b20*/  FFMA.RP R3, R12, R10, R9 ;  /* 0x0000000a0c037223 */ /* 0x000fe20000008009 */
[----:B------:R-:W-:Y:S01]  /*0b30*/  ISETP.NE.AND P1, PT, R7, RZ, PT ;  /* 0x000000ff0700720c */ /* 0x000fe20003f25270 */
[----:B------:R-:W-:Y:S01]  /*0b40*/  IMAD.MOV R7, RZ, RZ, -R7 ;  /* 0x000000ffff077224 */ /* 0x000fe200078e0a07 */
[----:B------:R-:W-:-:S02]  /*0b50*/  LOP3.LUT R5, R5, 0x800000, RZ, 0xfc, !PT ;  /* 0x0080000005057812 */ /* 0x000fc400078efcff */
[----:B------:R-:W-:Y:S02]  /*0b60*/  FSETP.NEU.FTZ.AND P0, PT, R3, R6, PT ;  /* 0x000000060300720b */ /* 0x000fe40003f1d000 */
[----:B------:R-:W-:Y:S02]  /*0b70*/  SHF.L.U32 R8, R5, R8, RZ ;  /* 0x0000000805087219 */ /* 0x000fe400000006ff */
[----:B------:R-:W-:Y:S02]  /*0b80*/  SEL R6, R7, RZ, P2 ;  /* 0x000000ff07067207 */ /* 0x000fe40001000000 */
[----:B------:R-:W-:Y:S02]  /*0b90*/  ISETP.NE.AND P1, PT, R8, RZ, P1 ;  /* 0x000000ff0800720c */ /* 0x000fe40000f25270 */
[----:B------:R-:W-:Y:S02]  /*0ba0*/  SHF.R.U32.HI R6, RZ, R6, R5 ;  /* 0x00000006ff067219 */ /* 0x000fe40000011605 */
[----:B------:R-:W-:-:S02]  /*0bb0*/  PLOP3.LUT P0, PT, P0, P1, PT, 0xf8, 0x8f ;  /* 0x00000000008f781c */ /* 0x000fc40000703f70 */
[----:B------:R-:W-:Y:S02]  /*0bc0*/  SHF.R.U32.HI R8, RZ, 0x1, R6 ;  /* 0x00000001ff087819 */ /* 0x000fe40000011606 */
[----:B------:R-:W-:-:S04]  /*0bd0*/  SEL R3, RZ, 0x1, !P0 ;  /* 0x00000001ff037807 */ /* 0x000fc80004000000 */
[----:B------:R-:W-:-:S04]  /*0be0*/  LOP3.LUT R3, R3, 0x1, R8, 0xf8, !PT ;  /* 0x0000000103037812 */ /* 0x000fc800078ef808 */
[----:B------:R-:W-:-:S05]  /*0bf0*/  LOP3.LUT R3, R3, R6, RZ, 0xc0, !PT ;  /* 0x0000000603037212 */ /* 0x000fca00078ec0ff */
[----:B------:R-:W-:-:S05]  /*0c00*/  IMAD.IADD R3, R8, 0x1, R3 ;  /* 0x0000000108037824 */ /* 0x000fca00078e0203 */
[----:B------:R-:W-:Y:S01]  /*0c10*/  LOP3.LUT R0, R3, R0, RZ, 0xfc, !PT ;  /* 0x0000000003007212 */ /* 0x000fe200078efcff */
[----:B------:R-:W-:Y:S06]  /*0c20*/  BRA `(.L_x_18) ;  /* 0x0000000000107947 */ /* 0x000fec0003800000 */
.L_x_17:
[----:B------:R-:W-:-:S04]  /*0c30*/  LOP3.LUT R0, R0, 0x80000000, RZ, 0xc0, !PT ;  /* 0x8000000000007812 */ /* 0x000fc800078ec0ff */
[----:B------:R-:W-:Y:S01]  /*0c40*/  LOP3.LUT R0, R0, 0x7f800000, RZ, 0xfc, !PT ;  /* 0x7f80000000007812 */ /* 0x000fe200078efcff */
[----:B------:R-:W-:Y:S06]  /*0c50*/  BRA `(.L_x_18) ;  /* 0x0000000000047947 */ /* 0x000fec0003800000 */
.L_x_16:
[----:B------:R-:W-:-:S07]  /*0c60*/  IMAD R0, R6, 0x800000, R0 ;  /* 0x0080000006007824 */ /* 0x000fce00078e0200 */
.L_x_18:
[----:B------:R-:W-:Y:S05]  /*0c70*/  BSYNC.RECONVERGENT B2 ;  /* 0x0000000000027941 */ /* 0x000fea0003800200 */
.L_x_15:
[----:B------:R-:W-:Y:S05]  /*0c80*/  BRA `(.L_x_19) ;  /* 0x0000000000207947 */ /* 0x000fea0003800000 */
.L_x_14:
[----:B------:R-:W-:-:S04]  /*0c90*/  LOP3.LUT R0, R8, 0x80000000, R5, 0x48, !PT ;  /* 0x8000000008007812 */ /* 0x000fc800078e4805 */
[----:B------:R-:W-:Y:S01]  /*0ca0*/  LOP3.LUT R0, R0, 0x7f800000, RZ, 0xfc, !PT ;  /* 0x7f80000000007812 */ /* 0x000fe200078efcff */
[----:B------:R-:W-:Y:S06]  /*0cb0*/  BRA `(.L_x_19) ;  /* 0x0000000000147947 */ /* 0x000fec0003800000 */
.L_x_13:
[----:B------:R-:W-:Y:S01]  /*0cc0*/  LOP3.LUT R0, R8, 0x80000000, R5, 0x48, !PT ;  /* 0x8000000008007812 */ /* 0x000fe200078e4805 */
[----:B------:R-:W-:Y:S06]  /*0cd0*/  BRA `(.L_x_19) ;  /* 0x00000000000c7947 */ /* 0x000fec0003800000 */
.L_x_12:
[----:B------:R-:W0:Y:S01]  /*0ce0*/  MUFU.RSQ R0, -QNAN ;  /* 0xffc0000000007908 */ /* 0x000e220000001400 */
[----:B------:R-:W-:Y:S05]  /*0cf0*/  BRA `(.L_x_19) ;  /* 0x0000000000047947 */ /* 0x000fea0003800000 */
.L_x_11:
[----:B------:R-:W-:-:S07]  /*0d00*/  FADD.FTZ R0, R0, R3 ;  /* 0x0000000300007221 */ /* 0x000fce0000010000 */
.L_x_19:
[----:B------:R-:W-:Y:S05]  /*0d10*/  BSYNC.RECONVERGENT B1 ;  /* 0x0000000000017941 */ /* 0x000fea0003800200 */
.L_x_9:
[----:B------:R-:W-:-:S04]  /*0d20*/  IMAD.MOV.U32 R3, RZ, RZ, 0x0 ;  /* 0x00000000ff037424 */ /* 0x000fc800078e00ff */
[----:B0-----:R-:W-:Y:S05]  /*0d30*/  RET.REL.NODEC R2 `(_Z23sigmoid_backward_kernelPfS_S_i) ;  /* 0xfffffff002b07950 */ /* 0x001fea0003c3ffff */
.L_x_20:
[----:B------:R-:W-:-:S00]  /*0d40*/  BRA `(.L_x_20) ;  /* 0xfffffffc00fc7947 */ /* 0x000fc0000383ffff */
[----:B------:R-:W-:-:S00]  /*0d50*/  NOP ;  /* 0x0000000000007918 */ /* 0x000fc00000000000 */
        /* <DEDUP_REMOVED lines=10> */
.L_x_34:


//--------------------- .text._Z20relu_backward_kernelPfS_S_i --------------------------
	.section	.text._Z20relu_backward_kernelPfS_S_i,"ax",@progbits
	.align	128
        .global         _Z20relu_backward_kernelPfS_S_i
        .type           _Z20relu_backward_kernelPfS_S_i,@function
        .size           _Z20relu_backward_kernelPfS_S_i,(.L_x_37 - _Z20relu_backward_kernelPfS_S_i)
        .other          _Z20relu_backward_kernelPfS_S_i,@"STO_CUDA_ENTRY STV_DEFAULT"
_Z20relu_backward_kernelPfS_S_i:
.text._Z20relu_backward_kernelPfS_S_i:
[----:B------:R-:W-:Y:S01]  /*0000*/  LDC R1, c[0x0][0x37c] ;  /* 0x0000df00ff017b82 */ /* 0x000fe20000000800 */
[----:B------:R-:W0:Y:S01]  /*0010*/  S2R R9, SR_TID.X ;  /* 0x0000000000097919 */ /* 0x000e220000002100 */
[----:B------:R-:W0:Y:S02]  /*0020*/  LDCU UR4, c[0x0][0x398] ;  /* 0x00007300ff0477ac */ /* 0x000e240008000800 */
[----:B0-----:R-:W-:-:S13]  /*0030*/  ISETP.GE.AND P0, PT, R9, UR4, PT ;  /* 0x0000000409007c0c */ /* 0x001fda000bf06270 */
[----:B------:R-:W-:Y:S05]  /*0040*/  @P0 EXIT ;  /* 0x000000000000094d */ /* 0x000fea0003800000 */
[----:B------:R-:W0:Y:S01]  /*0050*/  LDC.64 R2, c[0x0][0x380] ;  /* 0x0000e000ff027b82 */ /* 0x000e220000000a00 */
[----:B------:R-:W1:Y:S07]  /*0060*/  LDCU.64 UR4, c[0x0][0x358] ;  /* 0x00006b00ff0477ac */ /* 0x000e6e0008000a00 */
[----:B------:R-:W2:Y:S01]  /*0070*/  LDC.64 R4, c[0x0][0x390] ;  /* 0x0000e400ff047b82 */ /* 0x000ea20000000a00 */
[----:B0-----:R-:W-:-:S06]  /*0080*/  IMAD.WIDE.U32 R2, R9, 0x4, R2 ;  /* 0x0000000409027825 */ /* 0x001fcc00078e0002 */
[----:B-1----:R-:W3:Y:S01]  /*0090*/  LDG.E R2, desc[UR4][R2.64] ;  /* 0x0000000402027981 */ /* 0x002ee2000c1e1900 */
[----:B------:R-:W-:Y:S01]  /*00a0*/  BSSY.RECONVERGENT B0, `(.L_x_21) ;  /* 0x0000008000007945 */ /* 0x000fe20003800200 */
[----:B------:R-:W-:Y:S02]  /*00b0*/  HFMA2 R7, -RZ, RZ, 0, 0 ;  /* 0x00000000ff077431 */ /* 0x000fe400000001ff */
[----:B--2---:R-:W-:Y:S01]  /*00c0*/  IMAD.WIDE.U32 R4, R9, 0x4, R4 ;  /* 0x0000000409047825 */ /* 0x004fe200078e0004 */
[----:B---3--:R-:W-:-:S13]  /*00d0*/  FSETP.GT.AND P0, PT, R2, RZ, PT ;  /* 0x000000ff0200720b */ /* 0x008fda0003f04000 */
[----:B------:R-:W-:Y:S05]  /*00e0*/  @!P0 BRA `(.L_x_22) ;  /* 0x00000000000c8947 */ /* 0x000fea0003800000 */
[----:B------:R-:W0:Y:S02]  /*00f0*/  LDC.64 R2, c[0x0][0x388] ;  /* 0x0000e200ff027b82 */ /* 0x000e240000000a00 */
[----:B0-----:R-:W-:-:S05]  /*0100*/  IMAD.WIDE.U32 R2, R9, 0x4, R2 ;  /* 0x0000000409027825 */ /* 0x001fca00078e0002 */
[----:B------:R0:W5:Y:S02]  /*0110*/  LDG.E R7, desc[UR4][R2.64] ;  /* 0x0000000402077981 */ /* 0x000164000c1e1900 */
.L_x_22:
[----:B------:R-:W-:Y:S05]  /*0120*/  BSYNC.RECONVERGENT B0 ;  /* 0x0000000000007941 */ /* 0x000fea0003800200 */
.L_x_21:
[----:B-----5:R-:W-:Y:S01]  /*0130*/  STG.E desc[UR4][R4.64], R7 ;  /* 0x0000000704007986 */ /* 0x020fe2000c101904 */
[----:B------:R-:W-:Y:S05]  /*0140*/  EXIT ;  /* 0x000000000000794d */ /* 0x000fea0003800000 */
.L_x_23:
        /* <DEDUP_REMOVED lines=11> */
.L_x_37:


//--------------------- .text._Z14sigmoid_kernelPfS_i --------------------------
	.section	.text._Z14sigmoid_kernelPfS_i,"ax",@progbits
	.align	128
        .global         _Z14sigmoid_kernelPfS_i
        .type           _Z14sigmoid_kernelPfS_i,@function
        .size           _Z14sigmoid_kernelPfS_i,(.L_x_35 - _Z14sigmoid_kernelPfS_i)
        .other          _Z14sigmoid_kernelPfS_i,@"STO_CUDA_ENTRY STV_DEFAULT"
_Z14sigmoid_kernelPfS_i:
.text._Z14sigmoid_kernelPfS_i:
        /* <DEDUP_REMOVED lines=14> */
[C---:B------:R-:W-:Y:S01]  /*00e0*/  FADD R7, R0.reuse, -12583039 ;  /* 0xcb40007f00077421 */ /* 0x040fe20000000000 */
[----:B------:R-:W-:-:S03]  /*00f0*/  SHF.L.U32 R0, R0, 0x17, RZ ;  /* 0x0000001700007819 */ /* 0x000fc600000006ff */
[----:B------:R-:W-:-:S04]  /*0100*/  FFMA R7, R4, -1.4426950216293334961, -R7 ;  /* 0xbfb8aa3b04077823 */ /* 0x000fc80000000807 */
[----:B------:R-:W-:-:S06]  /*0110*/  FFMA R7, R4, -1.925963033500011079e-08, R7 ;  /* 0xb2a5706004077823 */ /* 0x000fcc0000000007 */
[----:B------:R-:W0:Y:S02]  /*0120*/  MUFU.EX2 R7, R7 ;  /* 0x0000000700077308 */ /* 0x000e240000000800 */
[----:B0-----:R-:W-:-:S04]  /*0130*/  FFMA R0, R0, R7, 1 ;  /* 0x3f80000000007423 */ /* 0x001fc80000000007 */
[----:B------:R-:W-:-:S05]  /*0140*/  VIADD R2, R0, 0x1800000 ;  /* 0x0180000000027836 */ /* 0x000fca0000000000 */
[----:B------:R-:W-:-:S04]  /*0150*/  LOP3.LUT R2, R2, 0x7f800000, RZ, 0xc0, !PT ;  /* 0x7f80000002027812 */ /* 0x000fc800078ec0ff */
[----:B------:R-:W-:-:S13]  /*0160*/  ISETP.GT.U32.AND P0, PT, R2, 0x1ffffff, PT ;  /* 0x01ffffff0200780c */ /* 0x000fda0003f04070 */
[----:B------:R-:W-:Y:S05]  /*0170*/  @P0 BRA `(.L_x_25) ;  /* 0x00000000000c0947 */ /* 0x000fea0003800000 */
[----:B------:R-:W-:-:S07]  /*0180*/  MOV R4, 0x1a0 ;  /* 0x000001a000047802 */ /* 0x000fce0000000f00 */
[----:B------:R-:W-:Y:S05]  /*0190*/  CALL.REL.NOINC `($__internal_2_$__cuda_sm20_rcp_rn_f32_slowpath) ;  /* 0x0000000000287944 */ /* 0x000fea0003c00000 */
[----:B------:R-:W-:Y:S05]  /*01a0*/  BRA `(.L_x_26) ;  /* 0x0000000000107947 */ /* 0x000fea0003800000 */
.L_x_25:
[----:B------:R-:W0:Y:S02]  /*01b0*/  MUFU.RCP R7, R0 ;  /* 0x0000000000077308 */ /* 0x000e240000001000 */
[----:B0-----:R-:W-:-:S04]  /*01c0*/  FFMA R2, R0, R7, -1 ;  /* 0xbf80000000027423 */ /* 0x001fc80000000007 */
[----:B------:R-:W-:-:S04]  /*01d0*/  FADD.FTZ R2, -R2, -RZ ;  /* 0x800000ff02027221 */ /* 0x000fc80000010100 */
[----:B------:R-:W-:-:S07]  /*01e0*/  FFMA R7, R7, R2, R7 ;  /* 0x0000000207077223 */ /* 0x000fce0000000007 */
.L_x_26:
[----:B------:R-:W-:Y:S05]  /*01f0*/  BSYNC.RECONVERGENT B0 ;  /* 0x0000000000007941 */ /* 0x000fea0003800200 */
.L_x_24:
[----:B------:R-:W0:Y:S02]  /*0200*/  LDC.64 R4, c[0x0][0x388] ;  /* 0x0000e200ff047b82 */ /* 0x000e240000000a00 */
[----:B0-----:R-:W-:-:S05]  /*0210*/  IMAD.WIDE.U32 R2, R3, 0x4, R4 ;  /* 0x0000000403027825 */ /* 0x001fca00078e0004 */
[----:B------:R-:W-:Y:S01]  /*0220*/  STG.E desc[UR4][R2.64], R7 ;  /* 0x0000000702007986 */ /* 0x000fe2000c101904 */
[----:B------:R-:W-:Y:S05]  /*0230*/  EXIT ;  /* 0x000000000000794d */ /* 0x000fea0003800000 */
        .weak           $__internal_2_$__cuda_sm20_rcp_rn_f32_slowpath
        .type           $__internal_2_$__cuda_sm20_rcp_rn_f32_slowpath,@function
        .size           $__internal_2_$__cuda_sm20_rcp_rn_f32_slowpath,(.L_x_35 - $__internal_2_$__cuda_sm20_rcp_rn_f32_slowpath)
$__internal_2_$__cuda_sm20_rcp_rn_f32_slowpath:
[----:B------:R-:W-:Y:S01]  /*0240*/  IMAD.SHL.U32 R2, R0, 0x2, RZ ;  /* 0x0000000200027824 */ /* 0x000fe200078e00ff */
[----:B------:R-:W-:Y:S04]  /*0250*/  BSSY.RECONVERGENT B1, `(.L_x_27) ;  /* 0x0000030000017945 */ /* 0x000fe80003800200 */
[----:B------:R-:W-:-:S04]  /*0260*/  SHF.R.U32.HI R2, RZ, 0x18, R2 ;  /* 0x00000018ff027819 */ /* 0x000fc80000011602 */
[----:B------:R-:W-:-:S13]  /*0270*/  ISETP.NE.U32.AND P0, PT, R2, RZ, PT ;  /* 0x000000ff0200720c */ /* 0x000fda0003f05070 */
[----:B------:R-:W-:Y:S05]  /*0280*/  @P0 BRA `(.L_x_28) ;  /* 0x0000000000280947 */ /* 0x000fea0003800000 */
[----:B------:R-:W-:-:S04]  /*0290*/  SHF.L.U32 R2, R0, 0x1, RZ ;  /* 0x0000000100027819 */ /* 0x000fc800000006ff */
        /* <DEDUP_REMOVED lines=9> */
.L_x_28:
        /* <DEDUP_REMOVED lines=26> */
[----:B------:R-:W-:Y:S02]  /*04d0*/  ISETP.GE.AND P0, PT, R5, RZ, PT ;  /* 0x000000ff0500720c */ /* 0x000fe40003f06270 */
[----:B------:R-:W-:-:S04]  /*04e0*/  IADD3 R5, PT, PT, R2, -0xfc, RZ ;  /* 0xffffff0402057810 */ /* 0x000fc80007ffe0ff */
[----:B------:R-:W-:-:S07]  /*04f0*/  SHF.R.U32.HI R5, RZ, R5, R8 ;  /* 0x00000005ff057219 */ /* 0x000fce0000011608 */
[----:B------:R-:W-:-:S05]  /*0500*/  @!P0 VIADD R5, R5, 0x1 ;  /* 0x0000000105058836 */ /* 0x000fca0000000000 */
[----:B------:R-:W-:-:S04]  /*0510*/  @!P1 SHF.L.U32 R5, R5, 0x1, RZ ;  /* 0x0000000105059819 */ /* 0x000fc800000006ff */
[----:B------:R-:W-:Y:S01]  /*0520*/  LOP3.LUT R5, R5, 0x80000000, R0, 0xf8, !PT ;  /* 0x8000000005057812 */ /* 0x000fe200078ef800 */
[----:B------:R-:W-:Y:S06]  /*0530*/  BRA `(.L_x_29) ;  /* 0x0000000000047947 */ /* 0x000fec0003800000 */
.L_x_30:
[----:B------:R0:W1:Y:S02]  /*0540*/  MUFU.RCP R5, R0 ;  /* 0x0000000000057308 */ /* 0x0000640000001000 */
.L_x_29:
[----:B------:R-:W-:Y:S05]  /*0550*/  BSYNC.RECONVERGENT B1 ;  /* 0x0000000000017941 */ /* 0x000fea0003800200 */
.L_x_27:
[----:B-1----:R-:W-:Y:S02]  /*0560*/  IMAD.MOV.U32 R7, RZ, RZ, R5 ;  /* 0x000000ffff077224 */ /* 0x002fe400078e0005 */
[----:B------:R-:W-:-:S04]  /*0570*/  HFMA2 R5, -RZ, RZ, 0, 0 ;  /* 0x00000000ff057431 */ /* 0x000fc800000001ff */
[----:B0-----:R-:W-:Y:S05]  /*0580*/  RET.REL.NODEC R4 `(_Z14sigmoid_kernelPfS_i) ;  /* 0xfffffff8049c7950 */ /* 0x001fea0003c3ffff */
.L_x_31:
        /* <DEDUP_REMOVED lines=15> */
.L_x_35:


//--------------------- .text._Z11relu_kernelPfS_i --------------------------
	.section	.text._Z11relu_kernelPfS_i,"ax",@progbits
	.align	128
        .global         _Z11relu_kernelPfS_i
        .type           _Z11relu_kernelPfS_i,@function
        .size           _Z11relu_kernelPfS_i,(.L_x_39 - _Z11relu_kernelPfS_i)
        .other          _Z11relu_kernelPfS_i,@"STO_CUDA_ENTRY STV_DEFAULT"
_Z11relu_kernelPfS_i:
.text._Z11relu_kernelPfS_i:
        /* <DEDUP_REMOVED lines=10> */
[----:B--2---:R-:W-:Y:S01]  /*00a0*/  IMAD.WIDE.U32 R4, R7, 0x4, R4 ;  /* 0x0000000407047825 */ /* 0x004fe200078e0004 */
[----:B---3--:R-:W-:-:S05]  /*00b0*/  FMNMX R7, RZ, R2, !PT ;  /* 0x00000002ff077209 */ /* 0x008fca0007800000 */
[----:B------:R-:W-:Y:S01]  /*00c0*/  STG.E desc[UR4][R4.64], R7 ;  /* 0x0000000704007986 */ /* 0x000fe2000c101904 */
[----:B------:R-:W-:Y:S05]  /*00d0*/  EXIT ;  /* 0x000000000000794d */ /* 0x000fea0003800000 */
.L_x_32:
        /* <DEDUP_REMOVED lines=10> */
.L_x_39:


//--------------------- .nv.shared.reserved.0     --------------------------
	.section	.nv.shared.reserved.0,"aw",@nobits
	.weak		__nv_reservedSMEM_offset_0_alias
	.size		__nv_reservedSMEM_offset_0_alias, 0, 64
	.other		__nv_reservedSMEM_offset_0_alias,@"STO_CUDA_RESERVED_SHARED STV_DEFAULT"
__nv_reservedSMEM_offset_0_alias:
	.zero		0
	.zero		64


//--------------------- .nv.constant0._Z23sigmoid_backward_kernelPfS_S_i --------------------------
	.section	.nv.constant0._Z23sigmoid_backward_kernelPfS_S_i,"a",@progbits
	.sectionflags	@""
	.align	4
.nv.constant0._Z23sigmoid_backward_kernelPfS_S_i:
	.zero		924


//--------------------- .nv.constant0._Z20relu_backward_kernelPfS_S_i --------------------------
	.section	.nv.constant0._Z20relu_backward_kernelPfS_S_i,"a",@progbits
	.sectionflags	@""
	.align	4
.nv.constant0._Z20relu_backward_kernelPfS_S_i:
	.zero		924


//--------------------- .nv.constant0._Z14sigmoid_kernelPfS_i --------------------------
	.section	.nv.constant0._Z14sigmoid_kernelPfS_i,"a",@progbits
	.sectionflags	@""
	.align	4
.nv.constant0._Z14sigmoid_kernelPfS_i:
	.zero		916


//--------------------- .nv.constant0._Z11relu_kernelPfS_i --------------------------
	.section	.nv.constant0._Z11relu_kernelPfS_i,"a",@progbits
	.sectionflags	@""
	.align	4
.nv.constant0._Z11relu_kernelPfS_i:
	.zero		916


//--------------------- SYMBOLS --------------------------

	.type		.nv.reservedSmem.offset0,@object
	.size		.nv.reservedSmem.offset0,0x4
